
.version 3.1
.target sm_20
.address_size 64


.visible .entry vadd(
	.param .u64 vadd_param_0,
	.param .u64 vadd_param_1,
	.param .u64 vadd_param_2
)
{
	.reg .s32 	%r<8>;
	.reg .f32 	%f<4>;
	.reg .s64 	%rd<11>;


	ld.param.u64 	%rd1, [vadd_param_0];
	ld.param.u64 	%rd2, [vadd_param_1];
	ld.param.u64 	%rd3, [vadd_param_2];
	cvta.to.global.u64 	%rd4, %rd3;
	mov.u32 	%r1, %ntid.x;
	mov.u32 	%r2, %ctaid.x;
	mov.u32 	%r3, %tid.x;
	mad.lo.s32 	%r4, %r1, %r2, %r3;
	cvta.to.global.u64 	%rd5, %rd1;
	mul.wide.s32 	%rd6, %r4, 4;
	add.s64 	%rd7, %rd5, %rd6;
	cvta.to.global.u64 	%rd8, %rd2;
	add.s64 	%rd9, %rd8, %rd6;
	ld.global.f32 	%f1, [%rd9];
	ld.global.f32 	%f2, [%rd7];
	add.f32 	%f3, %f2, %f1;
	add.s64 	%rd10, %rd4, %rd6;
	st.global.f32 	[%rd10], %f3;
	ret;
}




// ===== COMPILED SASS (sm_100) =====

	.target	sm_100

	.elftype	@"ET_EXEC"


//--------------------- .note.nv.tkinfo           --------------------------
	.section	.note.nv.tkinfo,"",@"SHT_NOTE"
	.sectionflags	@"SHF_NOTE_NV_TKINFO"
	.tkinfo
        /*0018*/ 	.word	0x00000002
        /*0030*/ 	.string	""
        /*0030*/ 	.string	"ptxas"
        /*0030*/ 	.string	"Cuda compilation tools, release 13.0, V13.0.88"
        /*0030*/ 	.string	"Build cuda_13.0.r13.0/compiler.36424714_0"
        /*0030*/ 	.string	"-arch sm_100 "



//--------------------- .note.nv.cuinfo           --------------------------
	.section	.note.nv.cuinfo,"",@"SHT_NOTE"
	.sectionflags	@"SHF_NOTE_NV_CUINFO"
        /*0018*/ 	.short	0x0002
        /*001a*/ 	.short	0x0014
        /*001c*/ 	.short	0x0082
	.zero		2


//--------------------- .nv.info                  --------------------------
	.section	.nv.info,"",@"SHT_CUDA_INFO"
	.align	4


	//----- nvinfo : EIATTR_REGCOUNT
	.align		4
        /*0000*/ 	.byte	0x04, 0x2f
        /*0002*/ 	.short	(.L_1 - .L_0)
	.align		4
.L_0:
        /*0004*/ 	.word	index@(vadd)
        /*0008*/ 	.word	0x0000000c


	//----- nvinfo : EIATTR_FRAME_SIZE
	.align		4
.L_1:
        /*000c*/ 	.byte	0x04, 0x11
        /*000e*/ 	.short	(.L_3 - .L_2)
	.align		4
.L_2:
        /*0010*/ 	.word	index@(vadd)
        /*0014*/ 	.word	0x00000000


	//----- nvinfo : EIATTR_MIN_STACK_SIZE
	.align		4
.L_3:
        /*0018*/ 	.byte	0x04, 0x12
        /*001a*/ 	.short	(.L_5 - .L_4)
	.align		4
.L_4:
        /*001c*/ 	.word	index@(vadd)
        /*0020*/ 	.word	0x00000000
.L_5:


//--------------------- .nv.compat                --------------------------
	.section	.nv.compat,"",@"SHT_CUDA_COMPAT_INFO"
	.align	4
        /*0000*/ 	.byte	0x02, 0x09, 0x00, 0x00, 0x02, 0x02, 0x01, 0x00, 0x02, 0x05, 0x05, 0x00, 0x03, 0x07, 0x01, 0x01
        /*0010*/ 	.byte	0x02, 0x03, 0x00, 0x00, 0x02, 0x06, 0x01, 0x00, 0x04, 0x0b, 0x08, 0x00, 0x09, 0x00, 0x00, 0x00
        /*0020*/ 	.byte	0x00, 0x00, 0x00, 0x00


//--------------------- .nv.info.vadd             --------------------------
	.section	.nv.info.vadd,"",@"SHT_CUDA_INFO"
	.sectionflags	@""
	.align	4


	//----- nvinfo : EIATTR_CUDA_API_VERSION
	.align		4
        /*0000*/ 	.byte	0x04, 0x37
        /*0002*/ 	.short	(.L_7 - .L_6)
.L_6:
        /*0004*/ 	.word	0x00000082


	//----- nvinfo : EIATTR_KPARAM_INFO
	.align		4
.L_7:
        /*0008*/ 	.byte	0x04, 0x17
        /*000a*/ 	.short	(.L_9 - .L_8)
.L_8:
        /*000c*/ 	.word	0x00000000
        /*0010*/ 	.short	0x0002
        /*0012*/ 	.short	0x0010
        /*0014*/ 	.byte	0x00, 0xf0, 0x21, 0x00


	//----- nvinfo : EIATTR_KPARAM_INFO
	.align		4
.L_9:
        /*0018*/ 	.byte	0x04, 0x17
        /*001a*/ 	.short	(.L_11 - .L_10)
.L_10:
        /*001c*/ 	.word	0x00000000
        /*0020*/ 	.short	0x0001
        /*0022*/ 	.short	0x0008
        /*0024*/ 	.byte	0x00, 0xf0, 0x21, 0x00


	//----- nvinfo : EIATTR_KPARAM_INFO
	.align		4
.L_11:
        /*0028*/ 	.byte	0x04, 0x17
        /*002a*/ 	.short	(.L_13 - .L_12)
.L_12:
        /*002c*/ 	.word	0x00000000
        /*0030*/ 	.short	0x0000
        /*0032*/ 	.short	0x0000
        /*0034*/ 	.byte	0x00, 0xf0, 0x21, 0x00


	//----- nvinfo : EIATTR_SPARSE_MMA_MASK
	.align		4
.L_13:
        /*0038*/ 	.byte	0x03, 0x50
        /*003a*/ 	.short	0x0000


	//----- nvinfo : EIATTR_MAXREG_COUNT
	.align		4
        /*003c*/ 	.byte	0x03, 0x1b
        /*003e*/ 	.short	0x00ff


	//----- nvinfo : EIATTR_MERCURY_ISA_VERSION
	.align		4
        /*0040*/ 	.byte	0x03, 0x5f
        /*0042*/ 	.short	0x0101


	//----- nvinfo : EIATTR_VRC_CTA_INIT_COUNT
	.align		4
        /*0044*/ 	.byte	0x02, 0x4a
	.zero		1
	.zero		1


	//----- nvinfo : EIATTR_EXIT_INSTR_OFFSETS
	.align		4
        /*0048*/ 	.byte	0x04, 0x1c
        /*004a*/ 	.short	(.L_15 - .L_14)


	//   ....[0]....
.L_14:
        /*004c*/ 	.word	0x00000100


	//----- nvinfo : EIATTR_CBANK_PARAM_SIZE
	.align		4
.L_15:
        /*0050*/ 	.byte	0x03, 0x19
        /*0052*/ 	.short	0x0018


	//----- nvinfo : EIATTR_PARAM_CBANK
	.align		4
        /*0054*/ 	.byte	0x04, 0x0a
        /*0056*/ 	.short	(.L_17 - .L_16)
	.align		4
.L_16:
        /*0058*/ 	.word	index@(.nv.constant0.vadd)
        /*005c*/ 	.short	0x0380
        /*005e*/ 	.short	0x0018


	//----- nvinfo : EIATTR_SW_WAR
	.align		4
.L_17:
        /*0060*/ 	.byte	0x04, 0x36
        /*0062*/ 	.short	(.L_19 - .L_18)
.L_18:
        /*0064*/ 	.word	0x00000008
.L_19:


//--------------------- .nv.callgraph             --------------------------
	.section	.nv.callgraph,"",@"SHT_CUDA_CALLGRAPH"
	.align	4
	.sectionentsize	8
	.align		4
        /*0000*/ 	.word	0x00000000
	.align		4
        /*0004*/ 	.word	0xffffffff
	.align		4
        /*0008*/ 	.word	0x00000000
	.align		4
        /*000c*/ 	.word	0xfffffffe
	.align		4
        /*0010*/ 	.word	0x00000000
	.align		4
        /*0014*/ 	.word	0xfffffffd
	.align		4
        /*0018*/ 	.word	0x00000000
	.align		4
        /*001c*/ 	.word	0xfffffffc


//--------------------- .text.vadd                --------------------------
	.section	.text.vadd,"ax",@progbits
	.align	128
        .global         vadd
        .type           vadd,@function
        .size           vadd,(.L_x_1 - vadd)
        .other          vadd,@"STO_CUDA_ENTRY STV_DEFAULT"
vadd:
.text.vadd:
[----:B------:R-:W-:Y:S01]  /*0000*/  LDC R1, c[0x0][0x37c] ;  /* 0x0000df00ff017b82 */ /* 0x000fe20000000800 */
[----:B------:R-:W0:Y:S07]  /*0010*/  S2R R9, SR_CTAID.X ;  /* 0x0000000000097919 */ /* 0x000e2e0000002500 */
[----:B------:R-:W1:Y:S01]  /*0020*/  LDC.64 R2, c[0x0][0x380] ;  /* 0x0000e000ff027b82 */ /* 0x000e620000000a00 */
[----:B------:R-:W0:Y:S01]  /*0030*/  LDCU UR6, c[0x0][0x360] ;  /* 0x00006c00ff0677ac */ /* 0x000e220008000800 */
[----:B------:R-:W0:Y:S01]  /*0040*/  S2R R0, SR_TID.X ;  /* 0x0000000000007919 */ /* 0x000e220000002100 */
[----:B------:R-:W2:Y:S05]  /*0050*/  LDCU.64 UR4, c[0x0][0x358] ;  /* 0x00006b00ff0477ac */ /* 0x000eaa0008000a00 */
[----:B------:R-:W3:Y:S08]  /*0060*/  LDC.64 R4, c[0x0][0x388] ;  /* 0x0000e200ff047b82 */ /* 0x000ef00000000a00 */
[----:B------:R-:W4:Y:S01]  /*0070*/  LDC.64 R6, c[0x0][0x390] ;  /* 0x0000e400ff067b82 */ /* 0x000f220000000a00 */
[----:B0-----:R-:W-:-:S04]  /*0080*/  IMAD R9, R9, UR6, R0 ;  /* 0x0000000609097c24 */ /* 0x001fc8000f8e0200 */
[----:B-1----:R-:W-:-:S04]  /*0090*/  IMAD.WIDE R2, R9, 0x4, R2 ;  /* 0x0000000409027825 */ /* 0x002fc800078e0202 */
[C---:B---3--:R-:W-:Y:S02]  /*00a0*/  IMAD.WIDE R4, R9.reuse, 0x4, R4 ;  /* 0x0000000409047825 */ /* 0x048fe400078e0204 */
[----:B--2---:R-:W2:Y:S04]  /*00b0*/  LDG.E R3, desc[UR4][R2.64] ;  /* 0x0000000402037981 */ /* 0x004ea8000c1e1900 */
[----:B------:R-:W2:Y:S01]  /*00c0*/  LDG.E R4, desc[UR4][R4.64] ;  /* 0x0000000404047981 */ /* 0x000ea2000c1e1900 */
[----:B----4-:R-:W-:-:S04]  /*00d0*/  IMAD.WIDE R6, R9, 0x4, R6 ;  /* 0x0000000409067825 */ /* 0x010fc800078e0206 */
[----:B--2---:R-:W-:-:S05]  /*00e0*/  FADD R9, R4, R3 ;  /* 0x0000000304097221 */ /* 0x004fca0000000000 */
[----:B------:R-:W-:Y:S01]  /*00f0*/  STG.E desc[UR4][R6.64], R9 ;  /* 0x0000000906007986 */ /* 0x000fe2000c101904 */
[----:B------:R-:W-:Y:S05]  /*0100*/  EXIT ;  /* 0x000000000000794d */ /* 0x000fea0003800000 */
.L_x_0:
[----:B------:R-:W-:-:S00]  /*0110*/  BRA `(.L_x_0) ;  /* 0xfffffffc00fc7947 */ /* 0x000fc0000383ffff */
[----:B------:R-:W-:-:S00]  /*0120*/  NOP ;  /* 0x0000000000007918 */ /* 0x000fc00000000000 */
        /* <DEDUP_REMOVED lines=13> */
.L_x_1:


//--------------------- .nv.shared.reserved.0     --------------------------
	.section	.nv.shared.reserved.0,"aw",@nobits
	.weak		__nv_reservedSMEM_offset_0_alias
	.size		__nv_reservedSMEM_offset_0_alias, 0, 64
	.other		__nv_reservedSMEM_offset_0_alias,@"STO_CUDA_RESERVED_SHARED STV_DEFAULT"
__nv_reservedSMEM_offset_0_alias:
	.zero		0
	.zero		64


//--------------------- .nv.constant0.vadd        --------------------------
	.section	.nv.constant0.vadd,"a",@progbits
	.sectionflags	@""
	.align	4
.nv.constant0.vadd:
	.zero		920


//--------------------- SYMBOLS --------------------------

	.type		.nv.reservedSmem.offset0,@object
	.size		.nv.reservedSmem.offset0,0x4
